//
// Generated by NVIDIA NVVM Compiler
//
// Compiler Build ID: CL-36424714
// Cuda compilation tools, release 13.0, V13.0.88
// Based on NVVM 20.0.0
//

.version 9.0
.target sm_100
.address_size 64

	// .globl	_Z11add_vectorsPiS_S_i

.visible .entry _Z11add_vectorsPiS_S_i(
	.param .u64 .ptr .align 1 _Z11add_vectorsPiS_S_i_param_0,
	.param .u64 .ptr .align 1 _Z11add_vectorsPiS_S_i_param_1,
	.param .u64 .ptr .align 1 _Z11add_vectorsPiS_S_i_param_2,
	.param .u32 _Z11add_vectorsPiS_S_i_param_3
)
{
	.reg .pred 	%p<2>;
	.reg .b32 	%r<9>;
	.reg .b64 	%rd<11>;

	ld.param.u64 	%rd1, [_Z11add_vectorsPiS_S_i_param_0];
	ld.param.u64 	%rd2, [_Z11add_vectorsPiS_S_i_param_1];
	ld.param.u64 	%rd3, [_Z11add_vectorsPiS_S_i_param_2];
	ld.param.u32 	%r2, [_Z11add_vectorsPiS_S_i_param_3];
	mov.u32 	%r3, %ntid.x;
	mov.u32 	%r4, %ctaid.x;
	mov.u32 	%r5, %tid.x;
	mad.lo.s32 	%r1, %r3, %r4, %r5;
	setp.ge.s32 	%p1, %r1, %r2;
	@%p1 bra 	$L__BB0_2;
	cvta.to.global.u64 	%rd4, %rd1;
	cvta.to.global.u64 	%rd5, %rd2;
	cvta.to.global.u64 	%rd6, %rd3;
	mul.wide.s32 	%rd7, %r1, 4;
	add.s64 	%rd8, %rd4, %rd7;
	ld.global.u32 	%r6, [%rd8];
	add.s64 	%rd9, %rd5, %rd7;
	ld.global.u32 	%r7, [%rd9];
	add.s32 	%r8, %r7, %r6;
	add.s64 	%rd10, %rd6, %rd7;
	st.global.u32 	[%rd10], %r8;
$L__BB0_2:
	ret;

}


// ===== COMPILED SASS (sm_100) =====

	.target	sm_100

	.elftype	@"ET_EXEC"


//--------------------- .note.nv.tkinfo           --------------------------
	.section	.note.nv.tkinfo,"",@"SHT_NOTE"
	.sectionflags	@"SHF_NOTE_NV_TKINFO"
	.tkinfo
        /*0018*/ 	.word	0x00000002
        /*0030*/ 	.string	""
        /*0030*/ 	.string	"ptxas"
        /*0030*/ 	.string	"Cuda compilation tools, release 13.0, V13.0.88"
        /*0030*/ 	.string	"Build cuda_13.0.r13.0/compiler.36424714_0"
        /*0030*/ 	.string	"-arch sm_100 -m 64 "



//--------------------- .note.nv.cuinfo           --------------------------
	.section	.note.nv.cuinfo,"",@"SHT_NOTE"
	.sectionflags	@"SHF_NOTE_NV_CUINFO"
        /*0018*/ 	.short	0x0002
        /*001a*/ 	.short	0x0064
        /*001c*/ 	.short	0x0082
	.zero		2


//--------------------- .nv.info                  --------------------------
	.section	.nv.info,"",@"SHT_CUDA_INFO"
	.align	4


	//----- nvinfo : EIATTR_REGCOUNT
	.align		4
        /*0000*/ 	.byte	0x04, 0x2f
        /*0002*/ 	.short	(.L_1 - .L_0)
	.align		4
.L_0:
        /*0004*/ 	.word	index@(_Z11add_vectorsPiS_S_i)
        /*0008*/ 	.word	0x0000000c


	//----- nvinfo : EIATTR_FRAME_SIZE
	.align		4
.L_1:
        /*000c*/ 	.byte	0x04, 0x11
        /*000e*/ 	.short	(.L_3 - .L_2)
	.align		4
.L_2:
        /*0010*/ 	.word	index@(_Z11add_vectorsPiS_S_i)
        /*0014*/ 	.word	0x00000000


	//----- nvinfo : EIATTR_MIN_STACK_SIZE
	.align		4
.L_3:
        /*0018*/ 	.byte	0x04, 0x12
        /*001a*/ 	.short	(.L_5 - .L_4)
	.align		4
.L_4:
        /*001c*/ 	.word	index@(_Z11add_vectorsPiS_S_i)
        /*0020*/ 	.word	0x00000000
.L_5:


//--------------------- .nv.compat                --------------------------
	.section	.nv.compat,"",@"SHT_CUDA_COMPAT_INFO"
	.align	4
        /*0000*/ 	.byte	0x02, 0x09, 0x00, 0x00, 0x02, 0x02, 0x01, 0x00, 0x02, 0x05, 0x05, 0x00, 0x03, 0x07, 0x01, 0x01
        /*0010*/ 	.byte	0x02, 0x03, 0x00, 0x00, 0x02, 0x06, 0x01, 0x00, 0x04, 0x0b, 0x08, 0x00, 0x09, 0x00, 0x00, 0x00
        /*0020*/ 	.byte	0x00, 0x00, 0x00, 0x00


//--------------------- .nv.info._Z11add_vectorsPiS_S_i --------------------------
	.section	.nv.info._Z11add_vectorsPiS_S_i,"",@"SHT_CUDA_INFO"
	.sectionflags	@""
	.align	4


	//----- nvinfo : EIATTR_CUDA_API_VERSION
	.align		4
        /*0000*/ 	.byte	0x04, 0x37
        /*0002*/ 	.short	(.L_7 - .L_6)
.L_6:
        /*0004*/ 	.word	0x00000082


	//----- nvinfo : EIATTR_KPARAM_INFO
	.align		4
.L_7:
        /*0008*/ 	.byte	0x04, 0x17
        /*000a*/ 	.short	(.L_9 - .L_8)
.L_8:
        /*000c*/ 	.word	0x00000000
        /*0010*/ 	.short	0x0003
        /*0012*/ 	.short	0x0018
        /*0014*/ 	.byte	0x00, 0xf0, 0x11, 0x00


	//----- nvinfo : EIATTR_KPARAM_INFO
	.align		4
.L_9:
        /*0018*/ 	.byte	0x04, 0x17
        /*001a*/ 	.short	(.L_11 - .L_10)
.L_10:
        /*001c*/ 	.word	0x00000000
        /*0020*/ 	.short	0x0002
        /*0022*/ 	.short	0x0010
        /*0024*/ 	.byte	0x00, 0xf5, 0x21, 0x00


	//----- nvinfo : EIATTR_KPARAM_INFO
	.align		4
.L_11:
        /*0028*/ 	.byte	0x04, 0x17
        /*002a*/ 	.short	(.L_13 - .L_12)
.L_12:
        /*002c*/ 	.word	0x00000000
        /*0030*/ 	.short	0x0001
        /*0032*/ 	.short	0x0008
        /*0034*/ 	.byte	0x00, 0xf5, 0x21, 0x00


	//----- nvinfo : EIATTR_KPARAM_INFO
	.align		4
.L_13:
        /*0038*/ 	.byte	0x04, 0x17
        /*003a*/ 	.short	(.L_15 - .L_14)
.L_14:
        /*003c*/ 	.word	0x00000000
        /*0040*/ 	.short	0x0000
        /*0042*/ 	.short	0x0000
        /*0044*/ 	.byte	0x00, 0xf5, 0x21, 0x00


	//----- nvinfo : EIATTR_SPARSE_MMA_MASK
	.align		4
.L_15:
        /*0048*/ 	.byte	0x03, 0x50
        /*004a*/ 	.short	0x0000


	//----- nvinfo : EIATTR_MAXREG_COUNT
	.align		4
        /*004c*/ 	.byte	0x03, 0x1b
        /*004e*/ 	.short	0x00ff


	//----- nvinfo : EIATTR_MERCURY_ISA_VERSION
	.align		4
        /*0050*/ 	.byte	0x03, 0x5f
        /*0052*/ 	.short	0x0101


	//----- nvinfo : EIATTR_VRC_CTA_INIT_COUNT
	.align		4
        /*0054*/ 	.byte	0x02, 0x4a
	.zero		1
	.zero		1


	//----- nvinfo : EIATTR_EXIT_INSTR_OFFSETS
	.align		4
        /*0058*/ 	.byte	0x04, 0x1c
        /*005a*/ 	.short	(.L_17 - .L_16)


	//   ....[0]....
.L_16:
        /*005c*/ 	.word	0x00000070


	//   ....[1]....
        /*0060*/ 	.word	0x00000130


	//----- nvinfo : EIATTR_CBANK_PARAM_SIZE
	.align		4
.L_17:
        /*0064*/ 	.byte	0x03, 0x19
        /*0066*/ 	.short	0x001c


	//----- nvinfo : EIATTR_PARAM_CBANK
	.align		4
        /*0068*/ 	.byte	0x04, 0x0a
        /*006a*/ 	.short	(.L_19 - .L_18)
	.align		4
.L_18:
        /*006c*/ 	.word	index@(.nv.constant0._Z11add_vectorsPiS_S_i)
        /*0070*/ 	.short	0x0380
        /*0072*/ 	.short	0x001c


	//----- nvinfo : EIATTR_SW_WAR
	.align		4
.L_19:
        /*0074*/ 	.byte	0x04, 0x36
        /*0076*/ 	.short	(.L_21 - .L_20)
.L_20:
        /*0078*/ 	.word	0x00000008
.L_21:


//--------------------- .nv.callgraph             --------------------------
	.section	.nv.callgraph,"",@"SHT_CUDA_CALLGRAPH"
	.align	4
	.sectionentsize	8
	.align		4
        /*0000*/ 	.word	0x00000000
	.align		4
        /*0004*/ 	.word	0xffffffff
	.align		4
        /*0008*/ 	.word	0x00000000
	.align		4
        /*000c*/ 	.word	0xfffffffe
	.align		4
        /*0010*/ 	.word	0x00000000
	.align		4
        /*0014*/ 	.word	0xfffffffd
	.align		4
        /*0018*/ 	.word	0x00000000
	.align		4
        /*001c*/ 	.word	0xfffffffc


//--------------------- .text._Z11add_vectorsPiS_S_i --------------------------
	.section	.text._Z11add_vectorsPiS_S_i,"ax",@progbits
	.align	128
        .global         _Z11add_vectorsPiS_S_i
        .type           _Z11add_vectorsPiS_S_i,@function
        .size           _Z11add_vectorsPiS_S_i,(.L_x_1 - _Z11add_vectorsPiS_S_i)
        .other          _Z11add_vectorsPiS_S_i,@"STO_CUDA_ENTRY STV_DEFAULT"
_Z11add_vectorsPiS_S_i:
.text._Z11add_vectorsPiS_S_i:
[----:B------:R-:W-:Y:S01]  /*0000*/  LDC R1, c[0x0][0x37c] ;  /* 0x0000df00ff017b82 */ /* 0x000fe20000000800 */
[----:B------:R-:W0:Y:S01]  /*0010*/  S2R R9, SR_CTAID.X ;  /* 0x0000000000097919 */ /* 0x000e220000002500 */
[----:B------:R-:W0:Y:S01]  /*0020*/  LDCU UR4, c[0x0][0x360] ;  /* 0x00006c00ff0477ac */ /* 0x000e220008000800 */
[----:B------:R-:W0:Y:S01]  /*0030*/  S2R R0, SR_TID.X ;  /* 0x0000000000007919 */ /* 0x000e220000002100 */
[----:B------:R-:W1:Y:S01]  /*0040*/  LDCU UR5, c[0x0][0x398] ;  /* 0x00007300ff0577ac */ /* 0x000e620008000800 */
[----:B0-----:R-:W-:-:S05]  /*0050*/  IMAD R9, R9, UR4, R0 ;  /* 0x0000000409097c24 */ /* 0x001fca000f8e0200 */
[----:B-1----:R-:W-:-:S13]  /*0060*/  ISETP.GE.AND P0, PT, R9, UR5, PT ;  /* 0x0000000509007c0c */ /* 0x002fda000bf06270 */
[----:B------:R-:W-:Y:S05]  /*0070*/  @P0 EXIT ;  /* 0x000000000000094d */ /* 0x000fea0003800000 */
[----:B------:R-:W0:Y:S01]  /*0080*/  LDC.64 R2, c[0x0][0x380] ;  /* 0x0000e000ff027b82 */ /* 0x000e220000000a00 */
[----:B------:R-:W1:Y:S07]  /*0090*/  LDCU.64 UR4, c[0x0][0x358] ;  /* 0x00006b00ff0477ac */ /* 0x000e6e0008000a00 */
[----:B------:R-:W2:Y:S08]  /*00a0*/  LDC.64 R4, c[0x0][0x388] ;  /* 0x0000e200ff047b82 */ /* 0x000eb00000000a00 */
[----:B------:R-:W3:Y:S01]  /*00b0*/  LDC.64 R6, c[0x0][0x390] ;  /* 0x0000e400ff067b82 */ /* 0x000ee20000000a00 */
[----:B0-----:R-:W-:-:S06]  /*00c0*/  IMAD.WIDE R2, R9, 0x4, R2 ;  /* 0x0000000409027825 */ /* 0x001fcc00078e0202 */
[----:B-1----:R-:W4:Y:S01]  /*00d0*/  LDG.E R2, desc[UR4][R2.64] ;  /* 0x0000000402027981 */ /* 0x002f22000c1e1900 */
[----:B--2---:R-:W-:-:S06]  /*00e0*/  IMAD.WIDE R4, R9, 0x4, R4 ;  /* 0x0000000409047825 */ /* 0x004fcc00078e0204 */
[----:B------:R-:W4:Y:S01]  /*00f0*/  LDG.E R5, desc[UR4][R4.64] ;  /* 0x0000000404057981 */ /* 0x000f22000c1e1900 */
[----:B---3--:R-:W-:Y:S01]  /*0100*/  IMAD.WIDE R6, R9, 0x4, R6 ;  /* 0x0000000409067825 */ /* 0x008fe200078e0206 */
[----:B----4-:R-:W-:-:S05]  /*0110*/  IADD3 R9, PT, PT, R2, R5, RZ ;  /* 0x0000000502097210 */ /* 0x010fca0007ffe0ff */
[----:B------:R-:W-:Y:S01]  /*0120*/  STG.E desc[UR4][R6.64], R9 ;  /* 0x0000000906007986 */ /* 0x000fe2000c101904 */
[----:B------:R-:W-:Y:S05]  /*0130*/  EXIT ;  /* 0x000000000000794d */ /* 0x000fea0003800000 */
.L_x_0:
[----:B------:R-:W-:-:S00]  /*0140*/  BRA `(.L_x_0) ;  /* 0xfffffffc00fc7947 */ /* 0x000fc0000383ffff */
[----:B------:R-:W-:-:S00]  /*0150*/  NOP ;  /* 0x0000000000007918 */ /* 0x000fc00000000000 */
        /* <DEDUP_REMOVED lines=10> */
.L_x_1:


//--------------------- .nv.shared.reserved.0     --------------------------
	.section	.nv.shared.reserved.0,"aw",@nobits
	.weak		__nv_reservedSMEM_offset_0_alias
	.size		__nv_reservedSMEM_offset_0_alias, 0, 64
	.other		__nv_reservedSMEM_offset_0_alias,@"STO_CUDA_RESERVED_SHARED STV_DEFAULT"
__nv_reservedSMEM_offset_0_alias:
	.zero		0
	.zero		64


//--------------------- .nv.constant0._Z11add_vectorsPiS_S_i --------------------------
	.section	.nv.constant0._Z11add_vectorsPiS_S_i,"a",@progbits
	.sectionflags	@""
	.align	4
.nv.constant0._Z11add_vectorsPiS_S_i:
	.zero		924


//--------------------- SYMBOLS --------------------------

	.type		.nv.reservedSmem.offset0,@object
	.size		.nv.reservedSmem.offset0,0x4
